	.headerflags	@"EF_CUDA_TEXMODE_UNIFIED EF_CUDA_64BIT_ADDRESS EF_CUDA_ACCELERATORS EF_CUDA_SM90 EF_CUDA_VIRTUAL_SM(EF_CUDA_SM90)"
	.elftype	@"ET_EXEC"


//--------------------- .nv.info                  --------------------------
	.section	.nv.info,"",@"SHT_CUDA_INFO"
	.align	4


	//----- nvinfo : EIATTR_REGCOUNT
	.align		4
        /*0000*/ 	.byte	0x04, 0x2f
        /*0002*/ 	.short	(.L_1 - .L_0)
	.align		4
.L_0:
        /*0004*/ 	.word	index@(triton_poi_fused_cat_25)
        /*0008*/ 	.word	0x0000000e


	//----- nvinfo : EIATTR_MIN_STACK_SIZE
	.align		4
.L_1:
        /*000c*/ 	.byte	0x04, 0x12
        /*000e*/ 	.short	(.L_3 - .L_2)
	.align		4
.L_2:
        /*0010*/ 	.word	index@(triton_poi_fused_cat_25)
        /*0014*/ 	.word	0x00000000


	//----- nvinfo : EIATTR_FRAME_SIZE
	.align		4
.L_3:
        /*0018*/ 	.byte	0x04, 0x11
        /*001a*/ 	.short	(.L_5 - .L_4)
	.align		4
.L_4:
        /*001c*/ 	.word	index@(triton_poi_fused_cat_25)
        /*0020*/ 	.word	0x00000000


	//----- nvinfo : EIATTR_MIN_STACK_SIZE
	.align		4
.L_5:
        /*0024*/ 	.byte	0x04, 0x12
        /*0026*/ 	.short	(.L_7 - .L_6)
	.align		4
.L_6:
        /*0028*/ 	.word	index@(triton_poi_fused_cat_25)
        /*002c*/ 	.word	0x00000000
.L_7:


//--------------------- .nv.info.triton_poi_fused_cat_25 --------------------------
	.section	.nv.info.triton_poi_fused_cat_25,"",@"SHT_CUDA_INFO"
	.sectionflags	@""
	.align	4


	//----- nvinfo : EIATTR_CUDA_API_VERSION
	.align		4
        /*0000*/ 	.byte	0x04, 0x37
        /*0002*/ 	.short	(.L_9 - .L_8)
.L_8:
        /*0004*/ 	.word	0x0000007c


	//----- nvinfo : EIATTR_KPARAM_INFO
	.align		4
.L_9:
        /*0008*/ 	.byte	0x04, 0x17
        /*000a*/ 	.short	(.L_11 - .L_10)
.L_10:
        /*000c*/ 	.word	0x00000000
        /*0010*/ 	.short	0x0003
        /*0012*/ 	.short	0x0018
        /*0014*/ 	.byte	0x00, 0xf0, 0x11, 0x00


	//----- nvinfo : EIATTR_KPARAM_INFO
	.align		4
.L_11:
        /*0018*/ 	.byte	0x04, 0x17
        /*001a*/ 	.short	(.L_13 - .L_12)
.L_12:
        /*001c*/ 	.word	0x00000000
        /*0020*/ 	.short	0x0002
        /*0022*/ 	.short	0x0010
        /*0024*/ 	.byte	0x00, 0xf4, 0x21, 0x00


	//----- nvinfo : EIATTR_KPARAM_INFO
	.align		4
.L_13:
        /*0028*/ 	.byte	0x04, 0x17
        /*002a*/ 	.short	(.L_15 - .L_14)
.L_14:
        /*002c*/ 	.word	0x00000000
        /*0030*/ 	.short	0x0001
        /*0032*/ 	.short	0x0008
        /*0034*/ 	.byte	0x00, 0xf4, 0x21, 0x00


	//----- nvinfo : EIATTR_KPARAM_INFO
	.align		4
.L_15:
        /*0038*/ 	.byte	0x04, 0x17
        /*003a*/ 	.short	(.L_17 - .L_16)
.L_16:
        /*003c*/ 	.word	0x00000000
        /*0040*/ 	.short	0x0000
        /*0042*/ 	.short	0x0000
        /*0044*/ 	.byte	0x00, 0xf4, 0x21, 0x00


	//----- nvinfo : EIATTR_SPARSE_MMA_MASK
	.align		4
.L_17:
        /*0048*/ 	.byte	0x03, 0x50
        /*004a*/ 	.short	0x0000


	//----- nvinfo : EIATTR_MAXREG_COUNT
	.align		4
        /*004c*/ 	.byte	0x03, 0x1b
        /*004e*/ 	.short	0x00ff


	//----- nvinfo : EIATTR_EXIT_INSTR_OFFSETS
	.align		4
        /*0050*/ 	.byte	0x04, 0x1c
        /*0052*/ 	.short	(.L_19 - .L_18)


	//   ....[0]....
.L_18:
        /*0054*/ 	.word	0x000001e0


	//   ....[1]....
        /*0058*/ 	.word	0x00000200


	//----- nvinfo : EIATTR_REQNTID
	.align		4
.L_19:
        /*005c*/ 	.byte	0x04, 0x10
        /*005e*/ 	.short	(.L_21 - .L_20)
.L_20:
        /*0060*/ 	.word	0x00000080
        /*0064*/ 	.word	0x00000001
        /*0068*/ 	.word	0x00000001


	//----- nvinfo : EIATTR_CBANK_PARAM_SIZE
	.align		4
.L_21:
        /*006c*/ 	.byte	0x03, 0x19
        /*006e*/ 	.short	0x001c


	//----- nvinfo : EIATTR_PARAM_CBANK
	.align		4
        /*0070*/ 	.byte	0x04, 0x0a
        /*0072*/ 	.short	(.L_23 - .L_22)
	.align		4
.L_22:
        /*0074*/ 	.word	index@(.nv.constant0.triton_poi_fused_cat_25)
        /*0078*/ 	.short	0x0210
        /*007a*/ 	.short	0x001c


	//----- nvinfo : EIATTR_SW_WAR
	.align		4
.L_23:
        /*007c*/ 	.byte	0x04, 0x36
        /*007e*/ 	.short	(.L_25 - .L_24)
.L_24:
        /*0080*/ 	.word	0x00000008
.L_25:


//--------------------- .nv.callgraph             --------------------------
	.section	.nv.callgraph,"",@"SHT_CUDA_CALLGRAPH"
	.align	4
	.sectionentsize	8
	.align		4
        /*0000*/ 	.word	0x00000000
	.align		4
        /*0004*/ 	.word	0xffffffff
	.align		4
        /*0008*/ 	.word	0x00000000
	.align		4
        /*000c*/ 	.word	0xfffffffe
	.align		4
        /*0010*/ 	.word	0x00000000
	.align		4
        /*0014*/ 	.word	0xfffffffd
	.align		4
        /*0018*/ 	.word	0x00000000
	.align		4
        /*001c*/ 	.word	0xfffffffc


//--------------------- .text.triton_poi_fused_cat_25 --------------------------
	.section	.text.triton_poi_fused_cat_25,"ax",@progbits
	.align	128
        .global         triton_poi_fused_cat_25
        .type           triton_poi_fused_cat_25,@function
        .size           triton_poi_fused_cat_25,(.L_x_1 - triton_poi_fused_cat_25)
        .other          triton_poi_fused_cat_25,@"STO_CUDA_ENTRY STV_DEFAULT"
triton_poi_fused_cat_25:
.text.triton_poi_fused_cat_25:
[----:B------:R-:W0:Y:S02]  /*0000*/  LDC R1, c[0x0][0x28] ;  /* 0x00000a00ff017b82 */ /* 0x000e240000000800 */
[----:B------:R-:W1:Y:S01]  /*0010*/  S2R R0, SR_TID.X ;  /* 0x0000000000007919 */ /* 0x000e620000002100 */
[----:B------:R-:W2:Y:S01]  /*0020*/  LDC.64 R2, c[0x0][0x210] ;  /* 0x00008400ff027b82 */ /* 0x000ea20000000a00 */
[----:B------:R-:W-:Y:S01]  /*0030*/  ULDC.64 UR4, c[0x0][0x208] ;  /* 0x0000820000047ab9 */ /* 0x000fe20000000a00 */
[----:B------:R-:W3:Y:S01]  /*0040*/  S2R R9, SR_CTAID.X ;  /* 0x0000000000097919 */ /* 0x000ee20000002500 */
[----:B-1----:R-:W-:-:S05]  /*0050*/  LOP3.LUT R0, R0, 0x7f, RZ, 0xc0, !PT ;  /* 0x0000007f00007812 */ /* 0x002fca00078ec0ff */
[----:B---3--:R-:W-:-:S05]  /*0060*/  IMAD R9, R9, 0x80, R0 ;  /* 0x0000008009097824 */ /* 0x008fca00078e0200 */
[----:B------:R-:W-:-:S04]  /*0070*/  SHF.R.S32.HI R0, RZ, 0x1f, R9 ;  /* 0x0000001fff007819 */ /* 0x000fc80000011409 */
[----:B------:R-:W-:-:S04]  /*0080*/  LEA.HI R0, R0, R9, RZ, 0x8 ;  /* 0x0000000900007211 */ /* 0x000fc800078f40ff */
[----:B------:R-:W-:Y:S02]  /*0090*/  LOP3.LUT R4, R0, 0xffffff00, RZ, 0xc0, !PT ;  /* 0xffffff0000047812 */ /* 0x000fe400078ec0ff */
[----:B------:R-:W-:-:S03]  /*00a0*/  SHF.R.S32.HI R0, RZ, 0x8, R0 ;  /* 0x00000008ff007819 */ /* 0x000fc60000011400 */
[----:B------:R-:W-:Y:S02]  /*00b0*/  IMAD.IADD R7, R9, 0x1, -R4 ;  /* 0x0000000109077824 */ /* 0x000fe400078e0a04 */
[----:B------:R-:W1:Y:S02]  /*00c0*/  LDC.64 R4, c[0x0][0x218] ;  /* 0x00008600ff047b82 */ /* 0x000e640000000a00 */
[----:B------:R-:W-:Y:S01]  /*00d0*/  IMAD R11, R0, 0x80, R7 ;  /* 0x00000080000b7824 */ /* 0x000fe200078e0207 */
[----:B------:R-:W-:Y:S01]  /*00e0*/  ISETP.GE.AND P2, PT, R7, 0x80, PT ;  /* 0x000000800700780c */ /* 0x000fe20003f46270 */
[----:B------:R-:W-:Y:S02]  /*00f0*/  IMAD.MOV.U32 R0, RZ, RZ, RZ ;  /* 0x000000ffff007224 */ /* 0x000fe400078e00ff */
[----:B--2---:R-:W-:Y:S01]  /*0100*/  IMAD.WIDE R2, R11, 0x4, R2 ;  /* 0x000000040b027825 */ /* 0x004fe200078e0202 */
[C---:B------:R-:W-:Y:S02]  /*0110*/  ISETP.LT.AND P3, PT, R9.reuse, 0x400, !P2 ;  /* 0x000004000900780c */ /* 0x040fe40005761270 */
[----:B------:R-:W-:-:S04]  /*0120*/  ISETP.GE.AND P0, PT, R9, 0x400, PT ;  /* 0x000004000900780c */ /* 0x000fc80003f06270 */
[----:B------:R-:W-:Y:S01]  /*0130*/  ISETP.GT.AND P1, PT, R7, 0x7f, !P0 ;  /* 0x0000007f0700780c */ /* 0x000fe20004724270 */
[----:B------:R-:W-:Y:S01]  /*0140*/  IMAD.MOV.U32 R8, RZ, RZ, RZ ;  /* 0x000000ffff087224 */ /* 0x000fe200078e00ff */
[----:B------:R-:W2:Y:S05]  /*0150*/  LDC.64 R6, c[0x0][0x220] ;  /* 0x00008800ff067b82 */ /* 0x000eaa0000000a00 */
[----:B------:R-:W3:Y:S01]  /*0160*/  @P3 LDG.E.EL R0, desc[UR4][R2.64] ;  /* 0x0000000402003981 */ /* 0x000ee2000c2e1900 */
[----:B-1----:R-:W-:-:S05]  /*0170*/  IMAD.WIDE R4, R11, 0x4, R4 ;  /* 0x000000040b047825 */ /* 0x002fca00078e0204 */
[----:B------:R-:W4:Y:S01]  /*0180*/  @P1 LDG.E.EL R8, desc[UR4][R4.64+-0x200] ;  /* 0xfffe000404081981 */ /* 0x000f22000c2e1900 */
[----:B--2---:R-:W-:Y:S01]  /*0190*/  IMAD.WIDE R6, R9, 0x4, R6 ;  /* 0x0000000409067825 */ /* 0x004fe200078e0206 */
[----:B---3--:R-:W-:-:S04]  /*01a0*/  SEL R11, R0, RZ, P3 ;  /* 0x000000ff000b7207 */ /* 0x008fc80001800000 */
[----:B------:R-:W-:-:S13]  /*01b0*/  FSETP.GT.AND P3, PT, R11, RZ, PT ;  /* 0x000000ff0b00720b */ /* 0x000fda0003f64000 */
[----:B------:R-:W-:Y:S01]  /*01c0*/  @!P3 FMUL R11, R11, 0.10000000149011611938 ;  /* 0x3dcccccd0b0bb820 */ /* 0x000fe20000400000 */
[----:B----4-:R-:W-:Y:S01]  /*01d0*/  @P2 SEL R11, R8, RZ, P1 ;  /* 0x000000ff080b2207 */ /* 0x010fe20000800000 */
[----:B------:R-:W-:Y:S06]  /*01e0*/  @P0 EXIT ;  /* 0x000000000000094d */ /* 0x000fec0003800000 */
[----:B------:R-:W-:Y:S01]  /*01f0*/  STG.E desc[UR4][R6.64], R11 ;  /* 0x0000000b06007986 */ /* 0x000fe2000c101904 */
[----:B------:R-:W-:Y:S05]  /*0200*/  EXIT ;  /* 0x000000000000794d */ /* 0x000fea0003800000 */
.L_x_0:
[----:B------:R-:W-:-:S00]  /*0210*/  BRA `(.L_x_0) ;  /* 0xfffffffc00fc7947 */ /* 0x000fc0000383ffff */
[----:B------:R-:W-:-:S00]  /*0220*/  NOP ;  /* 0x0000000000007918 */ /* 0x000fc00000000000 */
        /* <DEDUP_REMOVED lines=13> */
.L_x_1:


//--------------------- .nv.constant0.triton_poi_fused_cat_25 --------------------------
	.section	.nv.constant0.triton_poi_fused_cat_25,"a",@progbits
	.sectionflags	@""
	.align	4
.nv.constant0.triton_poi_fused_cat_25:
	.zero		556
